	.headerflags	@"EF_CUDA_TEXMODE_UNIFIED EF_CUDA_64BIT_ADDRESS EF_CUDA_ACCELERATORS EF_CUDA_SM90 EF_CUDA_VIRTUAL_SM(EF_CUDA_SM90)"
	.elftype	@"ET_EXEC"


//--------------------- .nv.info                  --------------------------
	.section	.nv.info,"",@"SHT_CUDA_INFO"
	.align	4


	//----- nvinfo : EIATTR_REGCOUNT
	.align		4
        /*0000*/ 	.byte	0x04, 0x2f
        /*0002*/ 	.short	(.L_1 - .L_0)
	.align		4
.L_0:
        /*0004*/ 	.word	index@(triton_poi_fused_convolution_5)
        /*0008*/ 	.word	0x0000000c


	//----- nvinfo : EIATTR_MIN_STACK_SIZE
	.align		4
.L_1:
        /*000c*/ 	.byte	0x04, 0x12
        /*000e*/ 	.short	(.L_3 - .L_2)
	.align		4
.L_2:
        /*0010*/ 	.word	index@(triton_poi_fused_convolution_5)
        /*0014*/ 	.word	0x00000000


	//----- nvinfo : EIATTR_FRAME_SIZE
	.align		4
.L_3:
        /*0018*/ 	.byte	0x04, 0x11
        /*001a*/ 	.short	(.L_5 - .L_4)
	.align		4
.L_4:
        /*001c*/ 	.word	index@(triton_poi_fused_convolution_5)
        /*0020*/ 	.word	0x00000000


	//----- nvinfo : EIATTR_MIN_STACK_SIZE
	.align		4
.L_5:
        /*0024*/ 	.byte	0x04, 0x12
        /*0026*/ 	.short	(.L_7 - .L_6)
	.align		4
.L_6:
        /*0028*/ 	.word	index@(triton_poi_fused_convolution_5)
        /*002c*/ 	.word	0x00000000
.L_7:


//--------------------- .nv.info.triton_poi_fused_convolution_5 --------------------------
	.section	.nv.info.triton_poi_fused_convolution_5,"",@"SHT_CUDA_INFO"
	.sectionflags	@""
	.align	4


	//----- nvinfo : EIATTR_CUDA_API_VERSION
	.align		4
        /*0000*/ 	.byte	0x04, 0x37
        /*0002*/ 	.short	(.L_9 - .L_8)
.L_8:
        /*0004*/ 	.word	0x0000007c


	//----- nvinfo : EIATTR_KPARAM_INFO
	.align		4
.L_9:
        /*0008*/ 	.byte	0x04, 0x17
        /*000a*/ 	.short	(.L_11 - .L_10)
.L_10:
        /*000c*/ 	.word	0x00000000
        /*0010*/ 	.short	0x0002
        /*0012*/ 	.short	0x0010
        /*0014*/ 	.byte	0x00, 0xf0, 0x11, 0x00


	//----- nvinfo : EIATTR_KPARAM_INFO
	.align		4
.L_11:
        /*0018*/ 	.byte	0x04, 0x17
        /*001a*/ 	.short	(.L_13 - .L_12)
.L_12:
        /*001c*/ 	.word	0x00000000
        /*0020*/ 	.short	0x0001
        /*0022*/ 	.short	0x0008
        /*0024*/ 	.byte	0x00, 0xf4, 0x21, 0x00


	//----- nvinfo : EIATTR_KPARAM_INFO
	.align		4
.L_13:
        /*0028*/ 	.byte	0x04, 0x17
        /*002a*/ 	.short	(.L_15 - .L_14)
.L_14:
        /*002c*/ 	.word	0x00000000
        /*0030*/ 	.short	0x0000
        /*0032*/ 	.short	0x0000
        /*0034*/ 	.byte	0x00, 0xf4, 0x21, 0x00


	//----- nvinfo : EIATTR_SPARSE_MMA_MASK
	.align		4
.L_15:
        /*0038*/ 	.byte	0x03, 0x50
        /*003a*/ 	.short	0x0000


	//----- nvinfo : EIATTR_MAXREG_COUNT
	.align		4
        /*003c*/ 	.byte	0x03, 0x1b
        /*003e*/ 	.short	0x00ff


	//----- nvinfo : EIATTR_EXIT_INSTR_OFFSETS
	.align		4
        /*0040*/ 	.byte	0x04, 0x1c
        /*0042*/ 	.short	(.L_17 - .L_16)


	//   ....[0]....
.L_16:
        /*0044*/ 	.word	0x00000130


	//----- nvinfo : EIATTR_REQNTID
	.align		4
.L_17:
        /*0048*/ 	.byte	0x04, 0x10
        /*004a*/ 	.short	(.L_19 - .L_18)
.L_18:
        /*004c*/ 	.word	0x00000080
        /*0050*/ 	.word	0x00000001
        /*0054*/ 	.word	0x00000001


	//----- nvinfo : EIATTR_CBANK_PARAM_SIZE
	.align		4
.L_19:
        /*0058*/ 	.byte	0x03, 0x19
        /*005a*/ 	.short	0x0014


	//----- nvinfo : EIATTR_PARAM_CBANK
	.align		4
        /*005c*/ 	.byte	0x04, 0x0a
        /*005e*/ 	.short	(.L_21 - .L_20)
	.align		4
.L_20:
        /*0060*/ 	.word	index@(.nv.constant0.triton_poi_fused_convolution_5)
        /*0064*/ 	.short	0x0210
        /*0066*/ 	.short	0x0014


	//----- nvinfo : EIATTR_SW_WAR
	.align		4
.L_21:
        /*0068*/ 	.byte	0x04, 0x36
        /*006a*/ 	.short	(.L_23 - .L_22)
.L_22:
        /*006c*/ 	.word	0x00000008
.L_23:


//--------------------- .nv.callgraph             --------------------------
	.section	.nv.callgraph,"",@"SHT_CUDA_CALLGRAPH"
	.align	4
	.sectionentsize	8
	.align		4
        /*0000*/ 	.word	0x00000000
	.align		4
        /*0004*/ 	.word	0xffffffff
	.align		4
        /*0008*/ 	.word	0x00000000
	.align		4
        /*000c*/ 	.word	0xfffffffe
	.align		4
        /*0010*/ 	.word	0x00000000
	.align		4
        /*0014*/ 	.word	0xfffffffd
	.align		4
        /*0018*/ 	.word	0x00000000
	.align		4
        /*001c*/ 	.word	0xfffffffc


//--------------------- .text.triton_poi_fused_convolution_5 --------------------------
	.section	.text.triton_poi_fused_convolution_5,"ax",@progbits
	.align	128
        .global         triton_poi_fused_convolution_5
        .type           triton_poi_fused_convolution_5,@function
        .size           triton_poi_fused_convolution_5,(.L_x_1 - triton_poi_fused_convolution_5)
        .other          triton_poi_fused_convolution_5,@"STO_CUDA_ENTRY STV_DEFAULT"
triton_poi_fused_convolution_5:
.text.triton_poi_fused_convolution_5:
[----:B------:R-:W-:Y:S01]  /*0000*/  LDC R1, c[0x0][0x28] ;  /* 0x00000a00ff017b82 */ /* 0x000fe20000000800 */
[----:B------:R-:W1:Y:S07]  /*0010*/  S2R R0, SR_TID.X ;  /* 0x0000000000007919 */ /* 0x000e6e0000002100 */
[----:B------:R-:W2:Y:S01]  /*0020*/  LDC.64 R4, c[0x0][0x218] ;  /* 0x00008600ff047b82 */ /* 0x000ea20000000a00 */
[----:B------:R-:W-:Y:S01]  /*0030*/  ULDC.64 UR4, c[0x0][0x208] ;  /* 0x0000820000047ab9 */ /* 0x000fe20000000a00 */
[----:B------:R-:W3:Y:S06]  /*0040*/  S2R R7, SR_CTAID.X ;  /* 0x0000000000077919 */ /* 0x000eec0000002500 */
[----:B------:R-:W4:Y:S01]  /*0050*/  LDC.64 R2, c[0x0][0x210] ;  /* 0x00008400ff027b82 */ /* 0x000f220000000a00 */
[----:B-1----:R-:W-:-:S02]  /*0060*/  LOP3.LUT R0, R0, 0x7f, RZ, 0xc0, !PT ;  /* 0x0000007f00007812 */ /* 0x002fc400078ec0ff */
[----:B---3--:R-:W-:-:S03]  /*0070*/  SHF.R.S32.HI R6, RZ, 0x18, R7 ;  /* 0x00000018ff067819 */ /* 0x008fc60000011407 */
[----:B------:R-:W-:Y:S01]  /*0080*/  IMAD R7, R7, 0x80, R0 ;  /* 0x0000008007077824 */ /* 0x000fe200078e0200 */
[----:B------:R-:W-:-:S03]  /*0090*/  SGXT R0, R6, 0x1 ;  /* 0x000000010600781a */ /* 0x000fc60000000200 */
[----:B----4-:R-:W-:Y:S01]  /*00a0*/  IMAD.WIDE R2, R7, 0x4, R2 ;  /* 0x0000000407027825 */ /* 0x010fe200078e0202 */
[----:B------:R-:W-:-:S04]  /*00b0*/  LEA.HI R0, R0, R7, RZ, 0x7 ;  /* 0x0000000700007211 */ /* 0x000fc800078f38ff */
[----:B------:R-:W-:-:S05]  /*00c0*/  LOP3.LUT R0, R0, 0xffffff80, RZ, 0xc0, !PT ;  /* 0xffffff8000007812 */ /* 0x000fca00078ec0ff */
[----:B------:R-:W-:Y:S02]  /*00d0*/  IMAD.IADD R9, R7, 0x1, -R0 ;  /* 0x0000000107097824 */ /* 0x000fe400078e0a00 */
[----:B------:R-:W3:Y:S02]  /*00e0*/  LDG.E R0, desc[UR4][R2.64] ;  /* 0x0000000402007981 */ /* 0x000ee4000c1e1900 */
[----:B--2---:R-:W-:-:S06]  /*00f0*/  IMAD.WIDE R4, R9, 0x4, R4 ;  /* 0x0000000409047825 */ /* 0x004fcc00078e0204 */
[----:B------:R-:W3:Y:S02]  /*0100*/  LDG.E.EL R5, desc[UR4][R4.64] ;  /* 0x0000000404057981 */ /* 0x000ee4000c2e1900 */
[----:B---3--:R-:W-:-:S05]  /*0110*/  FADD R7, R0, R5 ;  /* 0x0000000500077221 */ /* 0x008fca0000000000 */
[----:B------:R-:W-:Y:S01]  /*0120*/  STG.E desc[UR4][R2.64], R7 ;  /* 0x0000000702007986 */ /* 0x000fe2000c101904 */
[----:B------:R-:W-:Y:S05]  /*0130*/  EXIT ;  /* 0x000000000000794d */ /* 0x000fea0003800000 */
.L_x_0:
[----:B------:R-:W-:-:S00]  /*0140*/  BRA `(.L_x_0) ;  /* 0xfffffffc00fc7947 */ /* 0x000fc0000383ffff */
[----:B------:R-:W-:-:S00]  /*0150*/  NOP ;  /* 0x0000000000007918 */ /* 0x000fc00000000000 */
        /* <DEDUP_REMOVED lines=10> */
.L_x_1:


//--------------------- .nv.constant0.triton_poi_fused_convolution_5 --------------------------
	.section	.nv.constant0.triton_poi_fused_convolution_5,"a",@progbits
	.sectionflags	@""
	.align	4
.nv.constant0.triton_poi_fused_convolution_5:
	.zero		548
